//
// Generated by NVIDIA NVVM Compiler
//
// Compiler Build ID: CL-36424714
// Cuda compilation tools, release 13.0, V13.0.88
// Based on NVVM 20.0.0
//

.version 9.0
.target sm_100
.address_size 64

	// .globl	_Z7dotProdPfS_S_S_i

.visible .entry _Z7dotProdPfS_S_S_i(
	.param .u64 .ptr .align 1 _Z7dotProdPfS_S_S_i_param_0,
	.param .u64 .ptr .align 1 _Z7dotProdPfS_S_S_i_param_1,
	.param .u64 .ptr .align 1 _Z7dotProdPfS_S_S_i_param_2,
	.param .u64 .ptr .align 1 _Z7dotProdPfS_S_S_i_param_3,
	.param .u32 _Z7dotProdPfS_S_S_i_param_4
)
{
	.reg .pred 	%p<15>;
	.reg .b32 	%r<44>;
	.reg .b32 	%f<11>;
	.reg .b64 	%rd<27>;

	ld.param.u64 	%rd4, [_Z7dotProdPfS_S_S_i_param_0];
	ld.param.u64 	%rd5, [_Z7dotProdPfS_S_S_i_param_1];
	ld.param.u64 	%rd6, [_Z7dotProdPfS_S_S_i_param_2];
	ld.param.u64 	%rd7, [_Z7dotProdPfS_S_S_i_param_3];
	ld.param.u32 	%r22, [_Z7dotProdPfS_S_S_i_param_4];
	cvta.to.global.u64 	%rd1, %rd7;
	mov.u32 	%r23, %ctaid.x;
	mov.u32 	%r24, %ntid.x;
	mov.u32 	%r1, %tid.x;
	mad.lo.s32 	%r2, %r23, %r24, %r1;
	setp.ge.s32 	%p1, %r2, %r22;
	@%p1 bra 	$L__BB0_2;
	cvta.to.global.u64 	%rd8, %rd4;
	cvta.to.global.u64 	%rd9, %rd5;
	mul.wide.s32 	%rd10, %r2, 4;
	add.s64 	%rd11, %rd8, %rd10;
	ld.global.f32 	%f2, [%rd11];
	add.s64 	%rd12, %rd9, %rd10;
	ld.global.f32 	%f3, [%rd12];
	mul.f32 	%f4, %f2, %f3;
	mul.wide.u32 	%rd13, %r1, 4;
	add.s64 	%rd14, %rd1, %rd13;
	st.global.f32 	[%rd14], %f4;
$L__BB0_2:
	cvt.rn.f32.s32 	%f1, %r22;
	mov.b32 	%r37, 0;
$L__BB0_3:
	mov.u32 	%r3, %r37;
	mov.b32 	%r26, 1;
	shl.b32 	%r43, %r26, %r3;
	cvt.rn.f32.s32 	%f5, %r43;
	div.rn.f32 	%f6, %f1, %f5;
	setp.ge.f32 	%p2, %f6, 0f3F800000;
	add.s32 	%r37, %r3, 1;
	@%p2 bra 	$L__BB0_3;
	sub.s32 	%r6, %r43, %r22;
	setp.lt.s32 	%p3, %r6, 1;
	@%p3 bra 	$L__BB0_16;
	and.b32  	%r7, %r6, 7;
	sub.s32 	%r28, %r22, %r43;
	setp.gt.u32 	%p4, %r28, -8;
	mov.b32 	%r41, 0;
	@%p4 bra 	$L__BB0_8;
	and.b32  	%r41, %r6, 2147483640;
	neg.s32 	%r39, %r41;
	add.s64 	%rd2, %rd1, 16;
	mov.u32 	%r38, %r22;
$L__BB0_7:
	.pragma "nounroll";
	mul.wide.s32 	%rd15, %r38, 4;
	add.s64 	%rd16, %rd2, %rd15;
	mov.b32 	%r29, 0;
	st.global.u32 	[%rd16+-16], %r29;
	st.global.u32 	[%rd16+-12], %r29;
	st.global.u32 	[%rd16+-8], %r29;
	st.global.u32 	[%rd16+-4], %r29;
	st.global.u32 	[%rd16], %r29;
	st.global.u32 	[%rd16+4], %r29;
	st.global.u32 	[%rd16+8], %r29;
	st.global.u32 	[%rd16+12], %r29;
	add.s32 	%r39, %r39, 8;
	add.s32 	%r38, %r38, 8;
	setp.ne.s32 	%p5, %r39, 0;
	@%p5 bra 	$L__BB0_7;
$L__BB0_8:
	setp.eq.s32 	%p6, %r7, 0;
	@%p6 bra 	$L__BB0_16;
	and.b32  	%r15, %r6, 3;
	setp.lt.u32 	%p7, %r7, 4;
	@%p7 bra 	$L__BB0_11;
	add.s32 	%r30, %r41, %r22;
	mul.wide.s32 	%rd17, %r30, 4;
	add.s64 	%rd18, %rd1, %rd17;
	mov.b32 	%r31, 0;
	st.global.u32 	[%rd18], %r31;
	st.global.u32 	[%rd18+4], %r31;
	st.global.u32 	[%rd18+8], %r31;
	st.global.u32 	[%rd18+12], %r31;
	add.s32 	%r41, %r41, 4;
$L__BB0_11:
	setp.eq.s32 	%p8, %r15, 0;
	@%p8 bra 	$L__BB0_16;
	setp.eq.s32 	%p9, %r15, 1;
	@%p9 bra 	$L__BB0_14;
	add.s32 	%r32, %r41, %r22;
	mul.wide.s32 	%rd19, %r32, 4;
	add.s64 	%rd20, %rd1, %rd19;
	mov.b32 	%r33, 0;
	st.global.u32 	[%rd20], %r33;
	st.global.u32 	[%rd20+4], %r33;
	add.s32 	%r41, %r41, 2;
$L__BB0_14:
	and.b32  	%r34, %r6, 1;
	setp.eq.b32 	%p10, %r34, 1;
	not.pred 	%p11, %p10;
	@%p11 bra 	$L__BB0_16;
	add.s32 	%r35, %r41, %r22;
	mul.wide.s32 	%rd21, %r35, 4;
	add.s64 	%rd22, %rd1, %rd21;
	mov.b32 	%r36, 0;
	st.global.u32 	[%rd22], %r36;
$L__BB0_16:
	bar.sync 	0;
	setp.eq.s32 	%p12, %r3, 31;
	@%p12 bra 	$L__BB0_21;
	mul.wide.s32 	%rd23, %r2, 4;
	add.s64 	%rd3, %rd1, %rd23;
$L__BB0_18:
	setp.ge.s32 	%p13, %r2, %r43;
	@%p13 bra 	$L__BB0_20;
	mul.wide.s32 	%rd24, %r43, 4;
	add.s64 	%rd25, %rd3, %rd24;
	ld.global.f32 	%f7, [%rd25];
	ld.global.f32 	%f8, [%rd3];
	add.f32 	%f9, %f7, %f8;
	st.global.f32 	[%rd3], %f9;
$L__BB0_20:
	shr.u32 	%r21, %r43, 1;
	setp.gt.u32 	%p14, %r43, 1;
	mov.u32 	%r43, %r21;
	@%p14 bra 	$L__BB0_18;
$L__BB0_21:
	cvta.to.global.u64 	%rd26, %rd6;
	bar.sync 	0;
	ld.global.f32 	%f10, [%rd1];
	st.global.f32 	[%rd26], %f10;
	ret;

}


// ===== COMPILED SASS (sm_100) =====

	.target	sm_100

	.elftype	@"ET_EXEC"


//--------------------- .note.nv.tkinfo           --------------------------
	.section	.note.nv.tkinfo,"",@"SHT_NOTE"
	.sectionflags	@"SHF_NOTE_NV_TKINFO"
	.tkinfo
        /*0018*/ 	.word	0x00000002
        /*0030*/ 	.string	""
        /*0030*/ 	.string	"ptxas"
        /*0030*/ 	.string	"Cuda compilation tools, release 13.0, V13.0.88"
        /*0030*/ 	.string	"Build cuda_13.0.r13.0/compiler.36424714_0"
        /*0030*/ 	.string	"-arch sm_100 -m 64 "



//--------------------- .note.nv.cuinfo           --------------------------
	.section	.note.nv.cuinfo,"",@"SHT_NOTE"
	.sectionflags	@"SHF_NOTE_NV_CUINFO"
        /*0018*/ 	.short	0x0002
        /*001a*/ 	.short	0x0064
        /*001c*/ 	.short	0x0082
	.zero		2


//--------------------- .nv.info                  --------------------------
	.section	.nv.info,"",@"SHT_CUDA_INFO"
	.align	4


	//----- nvinfo : EIATTR_REGCOUNT
	.align		4
        /*0000*/ 	.byte	0x04, 0x2f
        /*0002*/ 	.short	(.L_1 - .L_0)
	.align		4
.L_0:
        /*0004*/ 	.word	index@(_Z7dotProdPfS_S_S_i)
        /*0008*/ 	.word	0x00000012


	//----- nvinfo : EIATTR_FRAME_SIZE
	.align		4
.L_1:
        /*000c*/ 	.byte	0x04, 0x11
        /*000e*/ 	.short	(.L_3 - .L_2)
	.align		4
.L_2:
        /*0010*/ 	.word	index@($__internal_0_$__cuda_sm3x_div_rn_noftz_f32_slowpath)
        /*0014*/ 	.word	0x00000000


	//----- nvinfo : EIATTR_FRAME_SIZE
	.align		4
.L_3:
        /*0018*/ 	.byte	0x04, 0x11
        /*001a*/ 	.short	(.L_5 - .L_4)
	.align		4
.L_4:
        /*001c*/ 	.word	index@(_Z7dotProdPfS_S_S_i)
        /*0020*/ 	.word	0x00000000


	//----- nvinfo : EIATTR_MIN_STACK_SIZE
	.align		4
.L_5:
        /*0024*/ 	.byte	0x04, 0x12
        /*0026*/ 	.short	(.L_7 - .L_6)
	.align		4
.L_6:
        /*0028*/ 	.word	index@(_Z7dotProdPfS_S_S_i)
        /*002c*/ 	.word	0x00000000
.L_7:


//--------------------- .nv.compat                --------------------------
	.section	.nv.compat,"",@"SHT_CUDA_COMPAT_INFO"
	.align	4
        /*0000*/ 	.byte	0x02, 0x09, 0x00, 0x00, 0x02, 0x02, 0x01, 0x00, 0x02, 0x05, 0x05, 0x00, 0x03, 0x07, 0x01, 0x01
        /*0010*/ 	.byte	0x02, 0x03, 0x00, 0x00, 0x02, 0x06, 0x01, 0x00, 0x04, 0x0b, 0x08, 0x00, 0x01, 0x00, 0x00, 0x00
        /*0020*/ 	.byte	0x00, 0x00, 0x00, 0x00


//--------------------- .nv.info._Z7dotProdPfS_S_S_i --------------------------
	.section	.nv.info._Z7dotProdPfS_S_S_i,"",@"SHT_CUDA_INFO"
	.sectionflags	@""
	.align	4


	//----- nvinfo : EIATTR_CUDA_API_VERSION
	.align		4
        /*0000*/ 	.byte	0x04, 0x37
        /*0002*/ 	.short	(.L_9 - .L_8)
.L_8:
        /*0004*/ 	.word	0x00000082


	//----- nvinfo : EIATTR_KPARAM_INFO
	.align		4
.L_9:
        /*0008*/ 	.byte	0x04, 0x17
        /*000a*/ 	.short	(.L_11 - .L_10)
.L_10:
        /*000c*/ 	.word	0x00000000
        /*0010*/ 	.short	0x0004
        /*0012*/ 	.short	0x0020
        /*0014*/ 	.byte	0x00, 0xf0, 0x11, 0x00


	//----- nvinfo : EIATTR_KPARAM_INFO
	.align		4
.L_11:
        /*0018*/ 	.byte	0x04, 0x17
        /*001a*/ 	.short	(.L_13 - .L_12)
.L_12:
        /*001c*/ 	.word	0x00000000
        /*0020*/ 	.short	0x0003
        /*0022*/ 	.short	0x0018
        /*0024*/ 	.byte	0x00, 0xf5, 0x21, 0x00


	//----- nvinfo : EIATTR_KPARAM_INFO
	.align		4
.L_13:
        /*0028*/ 	.byte	0x04, 0x17
        /*002a*/ 	.short	(.L_15 - .L_14)
.L_14:
        /*002c*/ 	.word	0x00000000
        /*0030*/ 	.short	0x0002
        /*0032*/ 	.short	0x0010
        /*0034*/ 	.byte	0x00, 0xf5, 0x21, 0x00


	//----- nvinfo : EIATTR_KPARAM_INFO
	.align		4
.L_15:
        /*0038*/ 	.byte	0x04, 0x17
        /*003a*/ 	.short	(.L_17 - .L_16)
.L_16:
        /*003c*/ 	.word	0x00000000
        /*0040*/ 	.short	0x0001
        /*0042*/ 	.short	0x0008
        /*0044*/ 	.byte	0x00, 0xf5, 0x21, 0x00


	//----- nvinfo : EIATTR_KPARAM_INFO
	.align		4
.L_17:
        /*0048*/ 	.byte	0x04, 0x17
        /*004a*/ 	.short	(.L_19 - .L_18)
.L_18:
        /*004c*/ 	.word	0x00000000
        /*0050*/ 	.short	0x0000
        /*0052*/ 	.short	0x0000
        /*0054*/ 	.byte	0x00, 0xf5, 0x21, 0x00


	//----- nvinfo : EIATTR_SPARSE_MMA_MASK
	.align		4
.L_19:
        /*0058*/ 	.byte	0x03, 0x50
        /*005a*/ 	.short	0x0000


	//----- nvinfo : EIATTR_MAXREG_COUNT
	.align		4
        /*005c*/ 	.byte	0x03, 0x1b
        /*005e*/ 	.short	0x00ff


	//----- nvinfo : EIATTR_NUM_BARRIERS
	.align		4
        /*0060*/ 	.byte	0x02, 0x4c
        /*0062*/ 	.byte	0x01
	.zero		1


	//----- nvinfo : EIATTR_MERCURY_ISA_VERSION
	.align		4
        /*0064*/ 	.byte	0x03, 0x5f
        /*0066*/ 	.short	0x0101


	//----- nvinfo : EIATTR_VRC_CTA_INIT_COUNT
	.align		4
        /*0068*/ 	.byte	0x02, 0x4a
	.zero		1
	.zero		1


	//----- nvinfo : EIATTR_EXIT_INSTR_OFFSETS
	.align		4
        /*006c*/ 	.byte	0x04, 0x1c
        /*006e*/ 	.short	(.L_21 - .L_20)


	//   ....[0]....
.L_20:
        /*0070*/ 	.word	0x000007b0


	//----- nvinfo : EIATTR_CRS_STACK_SIZE
	.align		4
.L_21:
        /*0074*/ 	.byte	0x04, 0x1e
        /*0076*/ 	.short	(.L_23 - .L_22)
.L_22:
        /*0078*/ 	.word	0x00000000


	//----- nvinfo : EIATTR_CBANK_PARAM_SIZE
	.align		4
.L_23:
        /*007c*/ 	.byte	0x03, 0x19
        /*007e*/ 	.short	0x0024


	//----- nvinfo : EIATTR_PARAM_CBANK
	.align		4
        /*0080*/ 	.byte	0x04, 0x0a
        /*0082*/ 	.short	(.L_25 - .L_24)
	.align		4
.L_24:
        /*0084*/ 	.word	index@(.nv.constant0._Z7dotProdPfS_S_S_i)
        /*0088*/ 	.short	0x0380
        /*008a*/ 	.short	0x0024


	//----- nvinfo : EIATTR_SW_WAR
	.align		4
.L_25:
        /*008c*/ 	.byte	0x04, 0x36
        /*008e*/ 	.short	(.L_27 - .L_26)
.L_26:
        /*0090*/ 	.word	0x00000008
.L_27:


//--------------------- .nv.callgraph             --------------------------
	.section	.nv.callgraph,"",@"SHT_CUDA_CALLGRAPH"
	.align	4
	.sectionentsize	8
	.align		4
        /*0000*/ 	.word	0x00000000
	.align		4
        /*0004*/ 	.word	0xffffffff
	.align		4
        /*0008*/ 	.word	0x00000000
	.align		4
        /*000c*/ 	.word	0xfffffffe
	.align		4
        /*0010*/ 	.word	0x00000000
	.align		4
        /*0014*/ 	.word	0xfffffffd
	.align		4
        /*0018*/ 	.word	0x00000000
	.align		4
        /*001c*/ 	.word	0xfffffffc


//--------------------- .text._Z7dotProdPfS_S_S_i --------------------------
	.section	.text._Z7dotProdPfS_S_S_i,"ax",@progbits
	.align	128
        .global         _Z7dotProdPfS_S_S_i
        .type           _Z7dotProdPfS_S_S_i,@function
        .size           _Z7dotProdPfS_S_S_i,(.L_x_21 - _Z7dotProdPfS_S_S_i)
        .other          _Z7dotProdPfS_S_S_i,@"STO_CUDA_ENTRY STV_DEFAULT"
_Z7dotProdPfS_S_S_i:
.text._Z7dotProdPfS_S_S_i:
[----:B------:R-:W-:Y:S01]  /*0000*/  LDC R1, c[0x0][0x37c] ;  /* 0x0000df00ff017b82 */ /* 0x000fe20000000800 */
[----:B------:R-:W0:Y:S07]  /*0010*/  S2R R5, SR_TID.X ;  /* 0x0000000000057919 */ /* 0x000e2e0000002100 */
[----:B------:R-:W0:Y:S01]  /*0020*/  S2UR UR4, SR_CTAID.X ;  /* 0x00000000000479c3 */ /* 0x000e220000002500 */
[----:B------:R-:W1:Y:S01]  /*0030*/  LDCU UR5, c[0x0][0x3a0] ;  /* 0x00007400ff0577ac */ /* 0x000e620008000800 */
[----:B------:R-:W-:Y:S01]  /*0040*/  BSSY.RECONVERGENT B0, `(.L_x_0) ;  /* 0x0000010000007945 */ /* 0x000fe20003800200 */
[----:B------:R-:W2:Y:S05]  /*0050*/  LDCU.64 UR8, c[0x0][0x358] ;  /* 0x00006b00ff0877ac */ /* 0x000eaa0008000a00 */
[----:B------:R-:W0:Y:S02]  /*0060*/  LDC R4, c[0x0][0x360] ;  /* 0x0000d800ff047b82 */ /* 0x000e240000000800 */
[----:B0-----:R-:W-:-:S05]  /*0070*/  IMAD R4, R4, UR4, R5 ;  /* 0x0000000404047c24 */ /* 0x001fca000f8e0205 */
[----:B-1----:R-:W-:-:S13]  /*0080*/  ISETP.GE.AND P0, PT, R4, UR5, PT ;  /* 0x0000000504007c0c */ /* 0x002fda000bf06270 */
[----:B--2---:R-:W-:Y:S05]  /*0090*/  @P0 BRA `(.L_x_1) ;  /* 0x0000000000280947 */ /* 0x004fea0003800000 */
[----:B------:R-:W0:Y:S08]  /*00a0*/  LDC.64 R2, c[0x0][0x380] ;  /* 0x0000e000ff027b82 */ /* 0x000e300000000a00 */
[----:B------:R-:W1:Y:S08]  /*00b0*/  LDC.64 R6, c[0x0][0x388] ;  /* 0x0000e200ff067b82 */ /* 0x000e700000000a00 */
[----:B------:R-:W2:Y:S01]  /*00c0*/  LDC.64 R8, c[0x0][0x398] ;  /* 0x0000e600ff087b82 */ /* 0x000ea20000000a00 */
[----:B0-----:R-:W-:-:S06]  /*00d0*/  IMAD.WIDE R2, R4, 0x4, R2 ;  /* 0x0000000404027825 */ /* 0x001fcc00078e0202 */
[----:B------:R-:W3:Y:S01]  /*00e0*/  LDG.E R2, desc[UR8][R2.64] ;  /* 0x0000000802027981 */ /* 0x000ee2000c1e1900 */
[----:B-1----:R-:W-:-:S06]  /*00f0*/  IMAD.WIDE R6, R4, 0x4, R6 ;  /* 0x0000000404067825 */ /* 0x002fcc00078e0206 */
[----:B------:R-:W3:Y:S01]  /*0100*/  LDG.E R7, desc[UR8][R6.64] ;  /* 0x0000000806077981 */ /* 0x000ee2000c1e1900 */
[----:B--2---:R-:W-:-:S04]  /*0110*/  IMAD.WIDE.U32 R8, R5, 0x4, R8 ;  /* 0x0000000405087825 */ /* 0x004fc800078e0008 */
[----:B---3--:R-:W-:-:S05]  /*0120*/  FMUL R5, R2, R7 ;  /* 0x0000000702057220 */ /* 0x008fca0000400000 */
[----:B------:R0:W-:Y:S02]  /*0130*/  STG.E desc[UR8][R8.64], R5 ;  /* 0x0000000508007986 */ /* 0x0001e4000c101908 */
.L_x_1:
[----:B------:R-:W-:Y:S05]  /*0140*/  BSYNC.RECONVERGENT B0 ;  /* 0x0000000000007941 */ /* 0x000fea0003800200 */
.L_x_0:
[----:B------:R-:W-:Y:S01]  /*0150*/  I2FP.F32.S32 R0, UR5 ;  /* 0x0000000500007c45 */ /* 0x000fe20008201400 */
[----:B------:R-:W-:-:S06]  /*0160*/  UMOV UR4, URZ ;  /* 0x000000ff00047c82 */ /* 0x000fcc0008000000 */
.L_x_3:
[----:B------:R-:W-:Y:S01]  /*0170*/  UMOV UR5, 0x1 ;  /* 0x0000000100057882 */ /* 0x000fe20000000000 */
[----:B------:R-:W-:Y:S01]  /*0180*/  UMOV UR6, UR4 ;  /* 0x0000000400067c82 */ /* 0x000fe20008000000 */
[----:B------:R-:W-:-:S06]  /*0190*/  USHF.L.U32 UR5, UR5, UR4, URZ ;  /* 0x0000000405057299 */ /* 0x000fcc00080006ff */
[----:B------:R-:W-:Y:S01]  /*01a0*/  I2FP.F32.S32 R11, UR5 ;  /* 0x00000005000b7c45 */ /* 0x000fe20008201400 */
[----:B0-----:R-:W-:-:S03]  /*01b0*/  IMAD.U32 R5, RZ, RZ, UR5 ;  /* 0x00000005ff057e24 */ /* 0x001fc6000f8e00ff */
[----:B------:R-:W0:Y:S08]  /*01c0*/  MUFU.RCP R2, R11 ;  /* 0x0000000b00027308 */ /* 0x000e300000001000 */
[----:B------:R-:W1:Y:S01]  /*01d0*/  FCHK P0, R0, R11 ;  /* 0x0000000b00007302 */ /* 0x000e620000000000 */
[----:B0-----:R-:W-:-:S04]  /*01e0*/  FFMA R3, -R11, R2, 1 ;  /* 0x3f8000000b037423 */ /* 0x001fc80000000102 */
[----:B------:R-:W-:-:S04]  /*01f0*/  FFMA R3, R2, R3, R2 ;  /* 0x0000000302037223 */ /* 0x000fc80000000002 */
[----:B------:R-:W-:-:S04]  /*0200*/  FFMA R2, R0, R3, RZ ;  /* 0x0000000300027223 */ /* 0x000fc800000000ff */
[----:B------:R-:W-:-:S04]  /*0210*/  FFMA R6, -R11, R2, R0 ;  /* 0x000000020b067223 */ /* 0x000fc80000000100 */
[----:B------:R-:W-:Y:S01]  /*0220*/  FFMA R2, R3, R6, R2 ;  /* 0x0000000603027223 */ /* 0x000fe20000000002 */
[----:B-1----:R-:W-:Y:S06]  /*0230*/  @!P0 BRA `(.L_x_2) ;  /* 0x0000000000088947 */ /* 0x002fec0003800000 */
[----:B------:R-:W-:-:S07]  /*0240*/  MOV R6, 0x260 ;  /* 0x0000026000067802 */ /* 0x000fce0000000f00 */
[----:B------:R-:W-:Y:S05]  /*0250*/  CALL.REL.NOINC `($__internal_0_$__cuda_sm3x_div_rn_noftz_f32_slowpath) ;  /* 0x0000000400587944 */ /* 0x000fea0003c00000 */
.L_x_2:
[----:B------:R-:W-:Y:S01]  /*0260*/  FSETP.GE.AND P0, PT, R2, 1, PT ;  /* 0x3f8000000200780b */ /* 0x000fe20003f06000 */
[----:B------:R-:W-:-:S12]  /*0270*/  UIADD3 UR4, UPT, UPT, UR4, 0x1, URZ ;  /* 0x0000000104047890 */ /* 0x000fd8000fffe0ff */
[----:B------:R-:W-:Y:S05]  /*0280*/  @P0 BRA `(.L_x_3) ;  /* 0xfffffffc00b80947 */ /* 0x000fea000383ffff */
[----:B------:R-:W0:Y:S02]  /*0290*/  LDCU UR10, c[0x0][0x3a0] ;  /* 0x00007400ff0a77ac */ /* 0x000e240008000800 */
[----:B0-----:R-:W-:-:S05]  /*02a0*/  VIADD R8, R5, -UR10 ;  /* 0x8000000a05087c36 */ /* 0x001fca0008000000 */
[----:B------:R-:W-:-:S13]  /*02b0*/  ISETP.GE.AND P0, PT, R8, 0x1, PT ;  /* 0x000000010800780c */ /* 0x000fda0003f06270 */
[----:B------:R-:W-:Y:S05]  /*02c0*/  @!P0 BRA `(.L_x_4) ;  /* 0x0000000000dc8947 */ /* 0x000fea0003800000 */
[----:B------:R-:W-:Y:S02]  /*02d0*/  IADD3 R0, PT, PT, -R5, UR10, RZ ;  /* 0x0000000a05007c10 */ /* 0x000fe4000fffe1ff */
[----:B------:R-:W-:Y:S02]  /*02e0*/  LOP3.LUT R9, R8, 0x7, RZ, 0xc0, !PT ;  /* 0x0000000708097812 */ /* 0x000fe400078ec0ff */
[----:B------:R-:W-:Y:S01]  /*02f0*/  ISETP.GT.U32.AND P0, PT, R0, -0x8, PT ;  /* 0xfffffff80000780c */ /* 0x000fe20003f04070 */
[----:B------:R-:W-:Y:S01]  /*0300*/  IMAD.MOV.U32 R0, RZ, RZ, RZ ;  /* 0x000000ffff007224 */ /* 0x000fe200078e00ff */
[----:B------:R-:W-:-:S11]  /*0310*/  ISETP.NE.AND P1, PT, R9, RZ, PT ;  /* 0x000000ff0900720c */ /* 0x000fd60003f25270 */
[----:B------:R-:W-:Y:S05]  /*0320*/  @P0 BRA `(.L_x_5) ;  /* 0x0000000000580947 */ /* 0x000fea0003800000 */
[----:B------:R-:W0:Y:S01]  /*0330*/  LDCU.64 UR4, c[0x0][0x398] ;  /* 0x00007300ff0477ac */ /* 0x000e220008000a00 */
[----:B------:R-:W-:Y:S01]  /*0340*/  LOP3.LUT R0, R8, 0x7ffffff8, RZ, 0xc0, !PT ;  /* 0x7ffffff808007812 */ /* 0x000fe200078ec0ff */
[----:B------:R-:W1:Y:S04]  /*0350*/  LDCU UR7, c[0x0][0x3a0] ;  /* 0x00007400ff0777ac */ /* 0x000e680008000800 */
[----:B------:R-:W-:Y:S01]  /*0360*/  IMAD.MOV R6, RZ, RZ, -R0 ;  /* 0x000000ffff067224 */ /* 0x000fe200078e0a00 */
[----:B0-----:R-:W-:Y:S01]  /*0370*/  UIADD3 UR4, UP0, UPT, UR4, 0x10, URZ ;  /* 0x0000001004047890 */ /* 0x001fe2000ff1e0ff */
[----:B-1----:R-:W-:-:S03]  /*0380*/  IMAD.U32 R7, RZ, RZ, UR7 ;  /* 0x00000007ff077e24 */ /* 0x002fc6000f8e00ff */
[----:B------:R-:W-:-:S12]  /*0390*/  UIADD3.X UR5, UPT, UPT, URZ, UR5, URZ, UP0, !UPT ;  /* 0x00000005ff057290 */ /* 0x000fd800087fe4ff */
.L_x_6:
[----:B0-----:R-:W-:Y:S02]  /*03a0*/  IMAD.U32 R2, RZ, RZ, UR4 ;  /* 0x00000004ff027e24 */ /* 0x001fe4000f8e00ff */
[----:B------:R-:W-:Y:S02]  /*03b0*/  IMAD.U32 R3, RZ, RZ, UR5 ;  /* 0x00000005ff037e24 */ /* 0x000fe4000f8e00ff */
[----:B------:R-:W-:Y:S02]  /*03c0*/  VIADD R6, R6, 0x8 ;  /* 0x0000000806067836 */ /* 0x000fe40000000000 */
[----:B------:R-:W-:-:S03]  /*03d0*/  IMAD.WIDE R2, R7, 0x4, R2 ;  /* 0x0000000407027825 */ /* 0x000fc600078e0202 */
[----:B------:R-:W-:Y:S01]  /*03e0*/  ISETP.NE.AND P0, PT, R6, RZ, PT ;  /* 0x000000ff0600720c */ /* 0x000fe20003f05270 */
[----:B------:R-:W-:Y:S01]  /*03f0*/  VIADD R7, R7, 0x8 ;  /* 0x0000000807077836 */ /* 0x000fe20000000000 */
[----:B------:R0:W-:Y:S04]  /*0400*/  STG.E desc[UR8][R2.64+-0x10], RZ ;  /* 0xfffff0ff02007986 */ /* 0x0001e8000c101908 */
[----:B------:R0:W-:Y:S04]  /*0410*/  STG.E desc[UR8][R2.64+-0xc], RZ ;  /* 0xfffff4ff02007986 */ /* 0x0001e8000c101908 */
[----:B------:R0:W-:Y:S04]  /*0420*/  STG.E desc[UR8][R2.64+-0x8], RZ ;  /* 0xfffff8ff02007986 */ /* 0x0001e8000c101908 */
[----:B------:R0:W-:Y:S04]  /*0430*/  STG.E desc[UR8][R2.64+-0x4], RZ ;  /* 0xfffffcff02007986 */ /* 0x0001e8000c101908 */
[----:B------:R0:W-:Y:S04]  /*0440*/  STG.E desc[UR8][R2.64], RZ ;  /* 0x000000ff02007986 */ /* 0x0001e8000c101908 */
[----:B------:R0:W-:Y:S04]  /*0450*/  STG.E desc[UR8][R2.64+0x4], RZ ;  /* 0x000004ff02007986 */ /* 0x0001e8000c101908 */
[----:B------:R0:W-:Y:S04]  /*0460*/  STG.E desc[UR8][R2.64+0x8], RZ ;  /* 0x000008ff02007986 */ /* 0x0001e8000c101908 */
[----:B------:R0:W-:Y:S01]  /*0470*/  STG.E desc[UR8][R2.64+0xc], RZ ;  /* 0x00000cff02007986 */ /* 0x0001e2000c101908 */
[----:B------:R-:W-:Y:S05]  /*0480*/  @P0 BRA `(.L_x_6) ;  /* 0xfffffffc00c40947 */ /* 0x000fea000383ffff */
.L_x_5:
[----:B------:R-:W-:Y:S05]  /*0490*/  @!P1 BRA `(.L_x_4) ;  /* 0x0000000000689947 */ /* 0x000fea0003800000 */
[----:B------:R-:W-:Y:S02]  /*04a0*/  ISETP.GE.U32.AND P0, PT, R9, 0x4, PT ;  /* 0x000000040900780c */ /* 0x000fe40003f06070 */
[----:B------:R-:W-:-:S04]  /*04b0*/  LOP3.LUT R6, R8, 0x3, RZ, 0xc0, !PT ;  /* 0x0000000308067812 */ /* 0x000fc800078ec0ff */
[----:B------:R-:W-:-:S07]  /*04c0*/  ISETP.NE.AND P1, PT, R6, RZ, PT ;  /* 0x000000ff0600720c */ /* 0x000fce0003f25270 */
[----:B------:R-:W-:Y:S06]  /*04d0*/  @!P0 BRA `(.L_x_7) ;  /* 0x0000000000208947 */ /* 0x000fec0003800000 */
[----:B0-----:R-:W0:Y:S01]  /*04e0*/  LDC.64 R2, c[0x0][0x398] ;  /* 0x0000e600ff027b82 */ /* 0x001e220000000a00 */
[C---:B------:R-:W-:Y:S02]  /*04f0*/  VIADD R7, R0.reuse, UR10 ;  /* 0x0000000a00077c36 */ /* 0x040fe40008000000 */
[----:B------:R-:W-:Y:S02]  /*0500*/  VIADD R0, R0, 0x4 ;  /* 0x0000000400007836 */ /* 0x000fe40000000000 */
[----:B0-----:R-:W-:-:S05]  /*0510*/  IMAD.WIDE R2, R7, 0x4, R2 ;  /* 0x0000000407027825 */ /* 0x001fca00078e0202 */
[----:B------:R1:W-:Y:S04]  /*0520*/  STG.E desc[UR8][R2.64], RZ ;  /* 0x000000ff02007986 */ /* 0x0003e8000c101908 */
[----:B------:R1:W-:Y:S04]  /*0530*/  STG.E desc[UR8][R2.64+0x4], RZ ;  /* 0x000004ff02007986 */ /* 0x0003e8000c101908 */
[----:B------:R1:W-:Y:S04]  /*0540*/  STG.E desc[UR8][R2.64+0x8], RZ ;  /* 0x000008ff02007986 */ /* 0x0003e8000c101908 */
[----:B------:R1:W-:Y:S02]  /*0550*/  STG.E desc[UR8][R2.64+0xc], RZ ;  /* 0x00000cff02007986 */ /* 0x0003e4000c101908 */
.L_x_7:
[----:B------:R-:W-:Y:S05]  /*0560*/  @!P1 BRA `(.L_x_4) ;  /* 0x0000000000349947 */ /* 0x000fea0003800000 */
[----:B01----:R-:W-:Y:S02]  /*0570*/  LOP3.LUT R2, R8, 0x1, RZ, 0xc0, !PT ;  /* 0x0000000108027812 */ /* 0x003fe400078ec0ff */
[----:B------:R-:W-:Y:S02]  /*0580*/  ISETP.NE.AND P0, PT, R6, 0x1, PT ;  /* 0x000000010600780c */ /* 0x000fe40003f05270 */
[----:B------:R-:W-:-:S11]  /*0590*/  ISETP.NE.U32.AND P1, PT, R2, 0x1, PT ;  /* 0x000000010200780c */ /* 0x000fd60003f25070 */
[----:B------:R-:W0:Y:S01]  /*05a0*/  @P0 LDC.64 R2, c[0x0][0x398] ;  /* 0x0000e600ff020b82 */ /* 0x000e220000000a00 */
[C---:B------:R-:W-:Y:S02]  /*05b0*/  @P0 VIADD R7, R0.reuse, UR10 ;  /* 0x0000000a00070c36 */ /* 0x040fe40008000000 */
[----:B------:R-:W-:-:S04]  /*05c0*/  @P0 VIADD R0, R0, 0x2 ;  /* 0x0000000200000836 */ /* 0x000fc80000000000 */
[----:B------:R-:W-:Y:S01]  /*05d0*/  @!P1 VIADD R11, R0, UR10 ;  /* 0x0000000a000b9c36 */ /* 0x000fe20008000000 */
[----:B------:R-:W1:Y:S01]  /*05e0*/  @!P1 LDC.64 R8, c[0x0][0x398] ;  /* 0x0000e600ff089b82 */ /* 0x000e620000000a00 */
[----:B0-----:R-:W-:-:S05]  /*05f0*/  @P0 IMAD.WIDE R6, R7, 0x4, R2 ;  /* 0x0000000407060825 */ /* 0x001fca00078e0202 */
[----:B------:R2:W-:Y:S01]  /*0600*/  @P0 STG.E desc[UR8][R6.64], RZ ;  /* 0x000000ff06000986 */ /* 0x0005e2000c101908 */
[----:B-1----:R-:W-:-:S03]  /*0610*/  @!P1 IMAD.WIDE R2, R11, 0x4, R8 ;  /* 0x000000040b029825 */ /* 0x002fc600078e0208 */
[----:B------:R2:W-:Y:S04]  /*0620*/  @P0 STG.E desc[UR8][R6.64+0x4], RZ ;  /* 0x000004ff06000986 */ /* 0x0005e8000c101908 */
[----:B------:R2:W-:Y:S02]  /*0630*/  @!P1 STG.E desc[UR8][R2.64], RZ ;  /* 0x000000ff02009986 */ /* 0x0005e4000c101908 */
.L_x_4:
[----:B------:R-:W-:Y:S01]  /*0640*/  BAR.SYNC.DEFER_BLOCKING 0x0 ;  /* 0x0000000000007b1d */ /* 0x000fe20000010000 */
[----:B------:R-:W-:-:S09]  /*0650*/  UISETP.NE.AND UP0, UPT, UR6, 0x1f, UPT ;  /* 0x0000001f0600788c */ /* 0x000fd2000bf05270 */
[----:B------:R-:W-:Y:S05]  /*0660*/  BRA.U !UP0, `(.L_x_8) ;  /* 0x00000001083c7547 */ /* 0x000fea000b800000 */
[----:B012---:R-:W0:Y:S02]  /*0670*/  LDC.64 R2, c[0x0][0x398] ;  /* 0x0000e600ff027b82 */ /* 0x007e240000000a00 */
[----:B0-----:R-:W-:-:S07]  /*0680*/  IMAD.WIDE R2, R4, 0x4, R2 ;  /* 0x0000000404027825 */ /* 0x001fce00078e0202 */
.L_x_11:
[----:B------:R-:W-:Y:S01]  /*0690*/  ISETP.GE.AND P0, PT, R4, R5, PT ;  /* 0x000000050400720c */ /* 0x000fe20003f06270 */
[----:B------:R-:W-:Y:S01]  /*06a0*/  BSSY.RECONVERGENT B0, `(.L_x_9) ;  /* 0x0000009000007945 */ /* 0x000fe20003800200 */
[----:B------:R-:W-:Y:S02]  /*06b0*/  ISETP.GT.U32.AND P1, PT, R5, 0x1, PT ;  /* 0x000000010500780c */ /* 0x000fe40003f24070 */
[----:B------:R-:W-:-:S09]  /*06c0*/  SHF.R.U32.HI R0, RZ, 0x1, R5 ;  /* 0x00000001ff007819 */ /* 0x000fd20000011605 */
[----:B------:R-:W-:Y:S05]  /*06d0*/  @P0 BRA `(.L_x_10) ;  /* 0x0000000000140947 */ /* 0x000fea0003800000 */
[----:B------:R-:W-:Y:S02]  /*06e0*/  IMAD.WIDE R6, R5, 0x4, R2 ;  /* 0x0000000405067825 */ /* 0x000fe400078e0202 */
[----:B------:R-:W2:Y:S04]  /*06f0*/  LDG.E R5, desc[UR8][R2.64] ;  /* 0x0000000802057981 */ /* 0x000ea8000c1e1900 */
[----:B------:R-:W2:Y:S02]  /*0700*/  LDG.E R6, desc[UR8][R6.64] ;  /* 0x0000000806067981 */ /* 0x000ea4000c1e1900 */
[----:B--2---:R-:W-:-:S05]  /*0710*/  FADD R5, R6, R5 ;  /* 0x0000000506057221 */ /* 0x004fca0000000000 */
[----:B------:R0:W-:Y:S02]  /*0720*/  STG.E desc[UR8][R2.64], R5 ;  /* 0x0000000502007986 */ /* 0x0001e4000c101908 */
.L_x_10:
[----:B------:R-:W-:Y:S05]  /*0730*/  BSYNC.RECONVERGENT B0 ;  /* 0x0000000000007941 */ /* 0x000fea0003800200 */
.L_x_9:
[----:B0-----:R-:W-:Y:S01]  /*0740*/  IMAD.MOV.U32 R5, RZ, RZ, R0 ;  /* 0x000000ffff057224 */ /* 0x001fe200078e0000 */
[----:B------:R-:W-:Y:S06]  /*0750*/  @P1 BRA `(.L_x_11) ;  /* 0xfffffffc00cc1947 */ /* 0x000fec000383ffff */
.L_x_8:
[----:B012---:R-:W0:Y:S08]  /*0760*/  LDC.64 R2, c[0x0][0x398] ;  /* 0x0000e600ff027b82 */ /* 0x007e300000000a00 */
[----:B------:R-:W-:Y:S06]  /*0770*/  BAR.SYNC.DEFER_BLOCKING 0x0 ;  /* 0x0000000000007b1d */ /* 0x000fec0000010000 */
[----:B0-----:R-:W2:Y:S02]  /*0780*/  LDG.E R3, desc[UR8][R2.64] ;  /* 0x0000000802037981 */ /* 0x001ea4000c1e1900 */
[----:B------:R-:W2:Y:S02]  /*0790*/  LDC.64 R4, c[0x0][0x390] ;  /* 0x0000e400ff047b82 */ /* 0x000ea40000000a00 */
[----:B--2---:R-:W-:Y:S01]  /*07a0*/  STG.E desc[UR8][R4.64], R3 ;  /* 0x0000000304007986 */ /* 0x004fe2000c101908 */
[----:B------:R-:W-:Y:S05]  /*07b0*/  EXIT ;  /* 0x000000000000794d */ /* 0x000fea0003800000 */
        .weak           $__internal_0_$__cuda_sm3x_div_rn_noftz_f32_slowpath
        .type           $__internal_0_$__cuda_sm3x_div_rn_noftz_f32_slowpath,@function
        .size           $__internal_0_$__cuda_sm3x_div_rn_noftz_f32_slowpath,(.L_x_21 - $__internal_0_$__cuda_sm3x_div_rn_noftz_f32_slowpath)
$__internal_0_$__cuda_sm3x_div_rn_noftz_f32_slowpath:
[--C-:B------:R-:W-:Y:S01]  /*07c0*/  SHF.R.U32.HI R3, RZ, 0x17, R11.reuse ;  /* 0x00000017ff037819 */ /* 0x100fe2000001160b */
[--C-:B------:R-:W-:Y:S01]  /*07d0*/  IMAD.MOV.U32 R7, RZ, RZ, R0.reuse ;  /* 0x000000ffff077224 */ /* 0x100fe200078e0000 */
[----:B------:R-:W-:Y:S01]  /*07e0*/  SHF.R.U32.HI R2, RZ, 0x17, R0 ;  /* 0x00000017ff027819 */ /* 0x000fe20000011600 */
[----:B------:R-:W-:Y:S01]  /*07f0*/  IMAD.MOV.U32 R8, RZ, RZ, R11 ;  /* 0x000000ffff087224 */ /* 0x000fe200078e000b */
[----:B------:R-:W-:Y:S02]  /*0800*/  LOP3.LUT R15, R3, 0xff, RZ, 0xc0, !PT ;  /* 0x000000ff030f7812 */ /* 0x000fe400078ec0ff */
[----:B------:R-:W-:-:S03]  /*0810*/  LOP3.LUT R2, R2, 0xff, RZ, 0xc0, !PT ;  /* 0x000000ff02027812 */ /* 0x000fc600078ec0ff */
[----:B------:R-:W-:Y:S02]  /*0820*/  VIADD R12, R15, 0xffffffff ;  /* 0xffffffff0f0c7836 */ /* 0x000fe40000000000 */
[----:B------:R-:W-:-:S03]  /*0830*/  VIADD R10, R2, 0xffffffff ;  /* 0xffffffff020a7836 */ /* 0x000fc60000000000 */
[----:B------:R-:W-:-:S04]  /*0840*/  ISETP.GT.U32.AND P0, PT, R12, 0xfd, PT ;  /* 0x000000fd0c00780c */ /* 0x000fc80003f04070 */
[----:B------:R-:W-:-:S13]  /*0850*/  ISETP.GT.U32.OR P0, PT, R10, 0xfd, P0 ;  /* 0x000000fd0a00780c */ /* 0x000fda0000704470 */
[----:B------:R-:W-:Y:S01]  /*0860*/  @!P0 IMAD.MOV.U32 R9, RZ, RZ, RZ ;  /* 0x000000ffff098224 */ /* 0x000fe200078e00ff */
[----:B------:R-:W-:Y:S06]  /*0870*/  @!P0 BRA `(.L_x_12) ;  /* 0x0000000000608947 */ /* 0x000fec0003800000 */
[----:B------:R-:W-:Y:S01]  /*0880*/  FSETP.GTU.FTZ.AND P0, PT, |R0|, +INF , PT ;  /* 0x7f8000000000780b */ /* 0x000fe20003f1c200 */
[----:B------:R-:W-:Y:S01]  /*0890*/  IMAD.MOV.U32 R3, RZ, RZ, R11 ;  /* 0x000000ffff037224 */ /* 0x000fe200078e000b */
[----:B------:R-:W-:-:S04]  /*08a0*/  FSETP.GTU.FTZ.AND P1, PT, |R11|, +INF , PT ;  /* 0x7f8000000b00780b */ /* 0x000fc80003f3c200 */
[----:B------:R-:W-:-:S13]  /*08b0*/  PLOP3.LUT P0, PT, P0, P1, PT, 0xf8, 0x8f ;  /* 0x00000000008f781c */ /* 0x000fda0000703f70 */
[----:B------:R-:W-:Y:S05]  /*08c0*/  @P0 BRA `(.L_x_13) ;  /* 0x0000000400440947 */ /* 0x000fea0003800000 */
[----:B------:R-:W-:-:S13]  /*08d0*/  LOP3.LUT P0, RZ, R8, 0x7fffffff, R7, 0xc8, !PT ;  /* 0x7fffffff08ff7812 */ /* 0x000fda000780c807 */
[----:B------:R-:W-:Y:S05]  /*08e0*/  @!P0 BRA `(.L_x_14) ;  /* 0x0000000400348947 */ /* 0x000fea0003800000 */
[C---:B------:R-:W-:Y:S02]  /*08f0*/  FSETP.NEU.FTZ.AND P2, PT, |R0|.reuse, +INF , PT ;  /* 0x7f8000000000780b */ /* 0x040fe40003f5d200 */
[----:B------:R-:W-:Y:S02]  /*0900*/  FSETP.NEU.FTZ.AND P1, PT, |R3|, +INF , PT ;  /* 0x7f8000000300780b */ /* 0x000fe40003f3d200 */
[----:B------:R-:W-:-:S11]  /*0910*/  FSETP.NEU.FTZ.AND P0, PT, |R0|, +INF , PT ;  /* 0x7f8000000000780b */ /* 0x000fd60003f1d200 */
[----:B------:R-:W-:Y:S05]  /*0920*/  @!P1 BRA !P2, `(.L_x_14) ;  /* 0x0000000400249947 */ /* 0x000fea0005000000 */
[----:B------:R-:W-:-:S04]  /*0930*/  LOP3.LUT P2, RZ, R7, 0x7fffffff, RZ, 0xc0, !PT ;  /* 0x7fffffff07ff7812 */ /* 0x000fc8000784c0ff */
[----:B------:R-:W-:-:S13]  /*0940*/  PLOP3.LUT P1, PT, P1, P2, PT, 0x2f, 0xf2 ;  /* 0x0000000000f2781c */ /* 0x000fda0000f24577 */
[----:B------:R-:W-:Y:S05]  /*0950*/  @P1 BRA `(.L_x_15) ;  /* 0x0000000400101947 */ /* 0x000fea0003800000 */
[----:B------:R-:W-:-:S04]  /*0960*/  LOP3.LUT P1, RZ, R8, 0x7fffffff, RZ, 0xc0, !PT ;  /* 0x7fffffff08ff7812 */ /* 0x000fc8000782c0ff */
[----:B------:R-:W-:-:S13]  /*0970*/  PLOP3.LUT P0, PT, P0, P1, PT, 0x2f, 0xf2 ;  /* 0x0000000000f2781c */ /* 0x000fda0000702577 */
[----:B------:R-:W-:Y:S05]  /*0980*/  @P0 BRA `(.L_x_16) ;  /* 0x0000000000f80947 */ /* 0x000fea0003800000 */
[----:B------:R-:W-:Y:S02]  /*0990*/  ISETP.GE.AND P0, PT, R10, RZ, PT ;  /* 0x000000ff0a00720c */ /* 0x000fe40003f06270 */
[----:B------:R-:W-:-:S11]  /*09a0*/  ISETP.GE.AND P1, PT, R12, RZ, PT ;  /* 0x000000ff0c00720c */ /* 0x000fd60003f26270 */
[----:B------:R-:W-:Y:S02]  /*09b0*/  @P0 IMAD.MOV.U32 R9, RZ, RZ, RZ ;  /* 0x000000ffff090224 */ /* 0x000fe400078e00ff */
[----:B------:R-:W-:Y:S01]  /*09c0*/  @!P0 FFMA R7, R0, 1.84467440737095516160e+19, RZ ;  /* 0x5f80000000078823 */ /* 0x000fe200000000ff */
[----:B------:R-:W-:Y:S02]  /*09d0*/  @!P0 IMAD.MOV.U32 R9, RZ, RZ, -0x40 ;  /* 0xffffffc0ff098424 */ /* 0x000fe400078e00ff */
[----:B------:R-:W-:Y:S02]  /*09e0*/  @!P1 FFMA R8, R3, 1.84467440737095516160e+19, RZ ;  /* 0x5f80000003089823 */ /* 0x000fe400000000ff */
[----:B------:R-:W-:-:S07]  /*09f0*/  @!P1 VIADD R9, R9, 0x40 ;  /* 0x0000004009099836 */ /* 0x000fce0000000000 */
.L_x_12:
[----:B------:R-:W-:-:S05]  /*0a00*/  LEA R3, R15, 0xc0800000, 0x17 ;  /* 0xc08000000f037811 */ /* 0x000fca00078eb8ff */
[----:B------:R-:W-:Y:S02]  /*0a10*/  IMAD.IADD R3, R8, 0x1, -R3 ;  /* 0x0000000108037824 */ /* 0x000fe400078e0a03 */
[----:B------:R-:W-:Y:S02]  /*0a20*/  VIADD R8, R2, 0xffffff81 ;  /* 0xffffff8102087836 */ /* 0x000fe40000000000 */
[----:B------:R-:W0:Y:S01]  /*0a30*/  MUFU.RCP R10, R3 ;  /* 0x00000003000a7308 */ /* 0x000e220000001000 */
[----:B------:R-:W-:Y:S01]  /*0a40*/  FADD.FTZ R11, -R3, -RZ ;  /* 0x800000ff030b7221 */ /* 0x000fe20000010100 */
[C---:B------:R-:W-:Y:S01]  /*0a50*/  IMAD R2, R8.reuse, -0x800000, R7 ;  /* 0xff80000008027824 */ /* 0x040fe200078e0207 */
[----:B------:R-:W-:-:S05]  /*0a60*/  IADD3 R8, PT, PT, R8, 0x7f, -R15 ;  /* 0x0000007f08087810 */ /* 0x000fca0007ffe80f */
[----:B------:R-:W-:Y:S02]  /*0a70*/  IMAD.IADD R8, R8, 0x1, R9 ;  /* 0x0000000108087824 */ /* 0x000fe400078e0209 */
[----:B0-----:R-:W-:-:S04]  /*0a80*/  FFMA R13, R10, R11, 1 ;  /* 0x3f8000000a0d7423 */ /* 0x001fc8000000000b */
[----:B------:R-:W-:-:S04]  /*0a90*/  FFMA R12, R10, R13, R10 ;  /* 0x0000000d0a0c7223 */ /* 0x000fc8000000000a */
[----:B------:R-:W-:-:S04]  /*0aa0*/  FFMA R7, R2, R12, RZ ;  /* 0x0000000c02077223 */ /* 0x000fc800000000ff */
[----:B------:R-:W-:-:S04]  /*0ab0*/  FFMA R10, R11, R7, R2 ;  /* 0x000000070b0a7223 */ /* 0x000fc80000000002 */
[----:B------:R-:W-:-:S04]  /*0ac0*/  FFMA R13, R12, R10, R7 ;  /* 0x0000000a0c0d7223 */ /* 0x000fc80000000007 */
[----:B------:R-:W-:-:S04]  /*0ad0*/  FFMA R10, R11, R13, R2 ;  /* 0x0000000d0b0a7223 */ /* 0x000fc80000000002 */
[----:B------:R-:W-:-:S05]  /*0ae0*/  FFMA R2, R12, R10, R13 ;  /* 0x0000000a0c027223 */ /* 0x000fca000000000d */
[----:B------:R-:W-:-:S04]  /*0af0*/  SHF.R.U32.HI R3, RZ, 0x17, R2 ;  /* 0x00000017ff037819 */ /* 0x000fc80000011602 */
[----:B------:R-:W-:-:S05]  /*0b00*/  LOP3.LUT R3, R3, 0xff, RZ, 0xc0, !PT ;  /* 0x000000ff03037812 */ /* 0x000fca00078ec0ff */
[----:B------:R-:W-:-:S04]  /*0b10*/  IMAD.IADD R9, R3, 0x1, R8 ;  /* 0x0000000103097824 */ /* 0x000fc800078e0208 */
[----:B------:R-:W-:-:S05]  /*0b20*/  VIADD R3, R9, 0xffffffff ;  /* 0xffffffff09037836 */ /* 0x000fca0000000000 */
[----:B------:R-:W-:-:S13]  /*0b30*/  ISETP.GE.U32.AND P0, PT, R3, 0xfe, PT ;  /* 0x000000fe0300780c */ /* 0x000fda0003f06070 */
[----:B------:R-:W-:Y:S05]  /*0b40*/  @!P0 BRA `(.L_x_17) ;  /* 0x0000000000808947 */ /* 0x000fea0003800000 */
[----:B------:R-:W-:-:S13]  /*0b50*/  ISETP.GT.AND P0, PT, R9, 0xfe, PT ;  /* 0x000000fe0900780c */ /* 0x000fda0003f04270 */
[----:B------:R-:W-:Y:S05]  /*0b60*/  @P0 BRA `(.L_x_18) ;  /* 0x00000000006c0947 */ /* 0x000fea0003800000 */
[----:B------:R-:W-:-:S13]  /*0b70*/  ISETP.GE.AND P0, PT, R9, 0x1, PT ;  /* 0x000000010900780c */ /* 0x000fda0003f06270 */
[----:B------:R-:W-:Y:S05]  /*0b80*/  @P0 BRA `(.L_x_19) ;  /* 0x0000000000980947 */ /* 0x000fea0003800000 */
[----:B------:R-:W-:Y:S02]  /*0b90*/  ISETP.GE.AND P0, PT, R9, -0x18, PT ;  /* 0xffffffe80900780c */ /* 0x000fe40003f06270 */
[----:B------:R-:W-:-:S11]  /*0ba0*/  LOP3.LUT R2, R2, 0x80000000, RZ, 0xc0, !PT ;  /* 0x8000000002027812 */ /* 0x000fd600078ec0ff */
[----:B------:R-:W-:Y:S05]  /*0bb0*/  @!P0 BRA `(.L_x_19) ;  /* 0x00000000008c8947 */ /* 0x000fea0003800000 */
[CCC-:B------:R-:W-:Y:S01]  /*0bc0*/  FFMA.RZ R3, R12.reuse, R10.reuse, R13.reuse ;  /* 0x0000000a0c037223 */ /* 0x1c0fe2000000c00d */
[CCC-:B------:R-:W-:Y:S01]  /*0bd0*/  FFMA.RM R8, R12.reuse, R10.reuse, R13.reuse ;  /* 0x0000000a0c087223 */ /* 0x1c0fe2000000400d */
[C---:B------:R-:W-:Y:S02]  /*0be0*/  ISETP.NE.AND P2, PT, R9.reuse, RZ, PT ;  /* 0x000000ff0900720c */ /* 0x040fe40003f45270 */
[----:B------:R-:W-:Y:S02]  /*0bf0*/  ISETP.NE.AND P1, PT, R9, RZ, PT ;  /* 0x000000ff0900720c */ /* 0x000fe40003f25270 */
[----:B------:R-:W-:Y:S01]  /*0c00*/  LOP3.LUT R7, R3, 0x7fffff, RZ, 0xc0, !PT ;  /* 0x007fffff03077812 */ /* 0x000fe200078ec0ff */
[----:B------:R-:W-:Y:S01]  /*0c10*/  FFMA.RP R3, R12, R10, R13 ;  /* 0x0000000a0c037223 */ /* 0x000fe2000000800d */
[----:B------:R-:W-:Y:S02]  /*0c20*/  VIADD R10, R9, 0x20 ;  /* 0x00000020090a7836 */ /* 0x000fe40000000000 */
[----:B------:R-:W-:Y:S01]  /*0c30*/  LOP3.LUT R7, R7, 0x800000, RZ, 0xfc, !PT ;  /* 0x0080000007077812 */ /* 0x000fe200078efcff */
[----:B------:R-:W-:Y:S01]  /*0c40*/  IMAD.MOV R9, RZ, RZ, -R9 ;  /* 0x000000ffff097224 */ /* 0x000fe200078e0a09 */
[----:B------:R-:W-:-:S02]  /*0c50*/  FSETP.NEU.FTZ.AND P0, PT, R3, R8, PT ;  /* 0x000000080300720b */ /* 0x000fc40003f1d000 */
[----:B------:R-:W-:Y:S02]  /*0c60*/  SHF.L.U32 R10, R7, R10, RZ ;  /* 0x0000000a070a7219 */ /* 0x000fe400000006ff */
[----:B------:R-:W-:Y:S02]  /*0c70*/  SEL R8, R9, RZ, P2 ;  /* 0x000000ff09087207 */ /* 0x000fe40001000000 */
[----:B------:R-:W-:Y:S02]  /*0c80*/  ISETP.NE.AND P1, PT, R10, RZ, P1 ;  /* 0x000000ff0a00720c */ /* 0x000fe40000f25270 */
[----:B------:R-:W-:Y:S02]  /*0c90*/  SHF.R.U32.HI R8, RZ, R8, R7 ;  /* 0x00000008ff087219 */ /* 0x000fe40000011607 */
[----:B------:R-:W-:Y:S02]  /*0ca0*/  PLOP3.LUT P0, PT, P0, P1, PT, 0xf8, 0x8f ;  /* 0x00000000008f781c */ /* 0x000fe40000703f70 */
[----:B------:R-:W-:-:S02]  /*0cb0*/  SHF.R.U32.HI R10, RZ, 0x1, R8 ;  /* 0x00000001ff0a7819 */ /* 0x000fc40000011608 */
[----:B------:R-:W-:-:S04]  /*0cc0*/  SEL R3, RZ, 0x1, !P0 ;  /* 0x00000001ff037807 */ /* 0x000fc80004000000 */
[----:B------:R-:W-:-:S04]  /*0cd0*/  LOP3.LUT R3, R3, 0x1, R10, 0xf8, !PT ;  /* 0x0000000103037812 */ /* 0x000fc800078ef80a */
[----:B------:R-:W-:-:S05]  /*0ce0*/  LOP3.LUT R3, R3, R8, RZ, 0xc0, !PT ;  /* 0x0000000803037212 */ /* 0x000fca00078ec0ff */
[----:B------:R-:W-:-:S05]  /*0cf0*/  IMAD.IADD R3, R10, 0x1, R3 ;  /* 0x000000010a037824 */ /* 0x000fca00078e0203 */
[----:B------:R-:W-:Y:S01]  /*0d00*/  LOP3.LUT R2, R3, R2, RZ, 0xfc, !PT ;  /* 0x0000000203027212 */ /* 0x000fe200078efcff */
[----:B------:R-:W-:Y:S06]  /*0d10*/  BRA `(.L_x_19) ;  /* 0x0000000000347947 */ /* 0x000fec0003800000 */
.L_x_18:
[----:B------:R-:W-:-:S04]  /*0d20*/  LOP3.LUT R2, R2, 0x80000000, RZ, 0xc0, !PT ;  /* 0x8000000002027812 */ /* 0x000fc800078ec0ff */
[----:B------:R-:W-:Y:S01]  /*0d30*/  LOP3.LUT R2, R2, 0x7f800000, RZ, 0xfc, !PT ;  /* 0x7f80000002027812 */ /* 0x000fe200078efcff */
[----:B------:R-:W-:Y:S06]  /*0d40*/  BRA `(.L_x_19) ;  /* 0x0000000000287947 */ /* 0x000fec0003800000 */
.L_x_17:
[----:B------:R-:W-:Y:S01]  /*0d50*/  IMAD R2, R8, 0x800000, R2 ;  /* 0x0080000008027824 */ /* 0x000fe200078e0202 */
[----:B------:R-:W-:Y:S06]  /*0d60*/  BRA `(.L_x_19) ;  /* 0x0000000000207947 */ /* 0x000fec0003800000 */
.L_x_16:
[----:B------:R-:W-:-:S04]  /*0d70*/  LOP3.LUT R2, R8, 0x80000000, R7, 0x48, !PT ;  /* 0x8000000008027812 */ /* 0x000fc800078e4807 */
[----:B------:R-:W-:Y:S01]  /*0d80*/  LOP3.LUT R2, R2, 0x7f800000, RZ, 0xfc, !PT ;  /* 0x7f80000002027812 */ /* 0x000fe200078efcff */
[----:B------:R-:W-:Y:S06]  /*0d90*/  BRA `(.L_x_19) ;  /* 0x0000000000147947 */ /* 0x000fec0003800000 */
.L_x_15:
[----:B------:R-:W-:Y:S01]  /*0da0*/  LOP3.LUT R2, R8, 0x80000000, R7, 0x48, !PT ;  /* 0x8000000008027812 */ /* 0x000fe200078e4807 */
[----:B------:R-:W-:Y:S06]  /*0db0*/  BRA `(.L_x_19) ;  /* 0x00000000000c7947 */ /* 0x000fec0003800000 */
.L_x_14:
[----:B------:R-:W0:Y:S01]  /*0dc0*/  MUFU.RSQ R2, -QNAN ;  /* 0xffc0000000027908 */ /* 0x000e220000001400 */
[----:B------:R-:W-:Y:S05]  /*0dd0*/  BRA `(.L_x_19) ;  /* 0x0000000000047947 */ /* 0x000fea0003800000 */
.L_x_13:
[----:B------:R-:W-:-:S07]  /*0de0*/  FADD.FTZ R2, R0, R3 ;  /* 0x0000000300027221 */ /* 0x000fce0000010000 */
.L_x_19:
[----:B------:R-:W-:-:S04]  /*0df0*/  IMAD.MOV.U32 R7, RZ, RZ, 0x0 ;  /* 0x00000000ff077424 */ /* 0x000fc800078e00ff */
[----:B0-----:R-:W-:Y:S05]  /*0e00*/  RET.REL.NODEC R6 `(_Z7dotProdPfS_S_S_i) ;  /* 0xfffffff0067c7950 */ /* 0x001fea0003c3ffff */
.L_x_20:
[----:B------:R-:W-:-:S00]  /*0e10*/  BRA `(.L_x_20) ;  /* 0xfffffffc00fc7947 */ /* 0x000fc0000383ffff */
[----:B------:R-:W-:-:S00]  /*0e20*/  NOP ;  /* 0x0000000000007918 */ /* 0x000fc00000000000 */
        /* <DEDUP_REMOVED lines=13> */
.L_x_21:


//--------------------- .nv.shared.reserved.0     --------------------------
	.section	.nv.shared.reserved.0,"aw",@nobits
	.weak		__nv_reservedSMEM_offset_0_alias
	.size		__nv_reservedSMEM_offset_0_alias, 0, 64
	.other		__nv_reservedSMEM_offset_0_alias,@"STO_CUDA_RESERVED_SHARED STV_DEFAULT"
__nv_reservedSMEM_offset_0_alias:
	.zero		0
	.zero		64


//--------------------- .nv.constant0._Z7dotProdPfS_S_S_i --------------------------
	.section	.nv.constant0._Z7dotProdPfS_S_S_i,"a",@progbits
	.sectionflags	@""
	.align	4
.nv.constant0._Z7dotProdPfS_S_S_i:
	.zero		932


//--------------------- SYMBOLS --------------------------

	.type		.nv.reservedSmem.offset0,@object
	.size		.nv.reservedSmem.offset0,0x4
